//
// Generated by NVIDIA NVVM Compiler
//
// Compiler Build ID: CL-36424714
// Cuda compilation tools, release 13.0, V13.0.88
// Based on NVVM 20.0.0
//

.version 9.0
.target sm_100
.address_size 64

	// .globl	_Z15KMPSearchKernelPciPS_PiS1_S1_S_i

.visible .entry _Z15KMPSearchKernelPciPS_PiS1_S1_S_i(
	.param .u64 .ptr .align 1 _Z15KMPSearchKernelPciPS_PiS1_S1_S_i_param_0,
	.param .u32 _Z15KMPSearchKernelPciPS_PiS1_S1_S_i_param_1,
	.param .u64 .ptr .align 1 _Z15KMPSearchKernelPciPS_PiS1_S1_S_i_param_2,
	.param .u64 .ptr .align 1 _Z15KMPSearchKernelPciPS_PiS1_S1_S_i_param_3,
	.param .u64 .ptr .align 1 _Z15KMPSearchKernelPciPS_PiS1_S1_S_i_param_4,
	.param .u64 .ptr .align 1 _Z15KMPSearchKernelPciPS_PiS1_S1_S_i_param_5,
	.param .u64 .ptr .align 1 _Z15KMPSearchKernelPciPS_PiS1_S1_S_i_param_6,
	.param .u32 _Z15KMPSearchKernelPciPS_PiS1_S1_S_i_param_7
)
{
	.reg .pred 	%p<10>;
	.reg .b16 	%rs<6>;
	.reg .b32 	%r<24>;
	.reg .b64 	%rd<34>;

	ld.param.u64 	%rd7, [_Z15KMPSearchKernelPciPS_PiS1_S1_S_i_param_0];
	ld.param.u32 	%r12, [_Z15KMPSearchKernelPciPS_PiS1_S1_S_i_param_1];
	ld.param.u64 	%rd8, [_Z15KMPSearchKernelPciPS_PiS1_S1_S_i_param_2];
	ld.param.u64 	%rd9, [_Z15KMPSearchKernelPciPS_PiS1_S1_S_i_param_3];
	ld.param.u64 	%rd10, [_Z15KMPSearchKernelPciPS_PiS1_S1_S_i_param_4];
	ld.param.u64 	%rd11, [_Z15KMPSearchKernelPciPS_PiS1_S1_S_i_param_5];
	ld.param.u64 	%rd12, [_Z15KMPSearchKernelPciPS_PiS1_S1_S_i_param_6];
	ld.param.u32 	%r13, [_Z15KMPSearchKernelPciPS_PiS1_S1_S_i_param_7];
	mov.u32 	%r14, %ctaid.x;
	mov.u32 	%r15, %ntid.x;
	mov.u32 	%r16, %tid.x;
	mad.lo.s32 	%r1, %r14, %r15, %r16;
	setp.ge.s32 	%p1, %r1, %r13;
	@%p1 bra 	$L__BB0_11;
	cvta.to.global.u64 	%rd13, %rd8;
	cvta.to.global.u64 	%rd14, %rd9;
	cvta.to.global.u64 	%rd15, %rd11;
	mul.wide.s32 	%rd16, %r1, 8;
	add.s64 	%rd17, %rd13, %rd16;
	ld.global.u64 	%rd18, [%rd17];
	cvta.to.global.u64 	%rd1, %rd18;
	mul.wide.s32 	%rd19, %r1, 4;
	add.s64 	%rd20, %rd14, %rd19;
	ld.global.u32 	%r2, [%rd20];
	add.s64 	%rd21, %rd15, %rd19;
	ld.global.u32 	%r3, [%rd21];
	setp.lt.s32 	%p2, %r12, 1;
	@%p2 bra 	$L__BB0_11;
	cvta.to.global.u64 	%rd2, %rd7;
	cvta.to.global.u64 	%rd3, %rd10;
	cvt.s64.s32 	%rd4, %r3;
	mov.b32 	%r23, 0;
	mov.u32 	%r22, %r23;
$L__BB0_3:
	cvt.s64.s32 	%rd22, %r23;
	add.s64 	%rd5, %rd1, %rd22;
	ld.global.u8 	%rs1, [%rd5];
	cvt.s64.s32 	%rd23, %r22;
	add.s64 	%rd6, %rd2, %rd23;
	ld.global.u8 	%rs2, [%rd6];
	setp.eq.s16 	%p3, %rs1, %rs2;
	selp.u32 	%r18, 1, 0, %p3;
	add.s32 	%r22, %r22, %r18;
	add.s32 	%r23, %r23, %r18;
	setp.ne.s32 	%p4, %r23, %r2;
	@%p4 bra 	$L__BB0_5;
	cvt.s64.s32 	%rd31, %r1;
	cvta.to.global.u64 	%rd32, %rd12;
	add.s64 	%rd33, %rd32, %rd31;
	mov.b16 	%rs5, 1;
	st.global.u8 	[%rd33], %rs5;
	bra.uni 	$L__BB0_11;
$L__BB0_5:
	setp.ge.s32 	%p5, %r22, %r12;
	@%p5 bra 	$L__BB0_10;
	setp.eq.s16 	%p6, %rs1, %rs2;
	selp.u64 	%rd24, 1, 0, %p6;
	add.s64 	%rd25, %rd5, %rd24;
	ld.global.u8 	%rs3, [%rd25];
	add.s64 	%rd26, %rd6, %rd24;
	ld.global.u8 	%rs4, [%rd26];
	setp.eq.s16 	%p7, %rs3, %rs4;
	@%p7 bra 	$L__BB0_10;
	setp.eq.s32 	%p8, %r23, 0;
	@%p8 bra 	$L__BB0_9;
	cvt.s64.s32 	%rd27, %r23;
	add.s64 	%rd28, %rd27, %rd4;
	shl.b64 	%rd29, %rd28, 2;
	add.s64 	%rd30, %rd3, %rd29;
	ld.global.u32 	%r23, [%rd30+-4];
	bra.uni 	$L__BB0_10;
$L__BB0_9:
	add.s32 	%r22, %r22, 1;
	mov.b32 	%r23, 0;
$L__BB0_10:
	setp.lt.s32 	%p9, %r22, %r12;
	@%p9 bra 	$L__BB0_3;
$L__BB0_11:
	ret;

}


// ===== COMPILED SASS (sm_100) =====

	.target	sm_100

	.elftype	@"ET_EXEC"


//--------------------- .note.nv.tkinfo           --------------------------
	.section	.note.nv.tkinfo,"",@"SHT_NOTE"
	.sectionflags	@"SHF_NOTE_NV_TKINFO"
	.tkinfo
        /*0018*/ 	.word	0x00000002
        /*0030*/ 	.string	""
        /*0030*/ 	.string	"ptxas"
        /*0030*/ 	.string	"Cuda compilation tools, release 13.0, V13.0.88"
        /*0030*/ 	.string	"Build cuda_13.0.r13.0/compiler.36424714_0"
        /*0030*/ 	.string	"-arch sm_100 -m 64 "



//--------------------- .note.nv.cuinfo           --------------------------
	.section	.note.nv.cuinfo,"",@"SHT_NOTE"
	.sectionflags	@"SHF_NOTE_NV_CUINFO"
        /*0018*/ 	.short	0x0002
        /*001a*/ 	.short	0x0064
        /*001c*/ 	.short	0x0082
	.zero		2


//--------------------- .nv.info                  --------------------------
	.section	.nv.info,"",@"SHT_CUDA_INFO"
	.align	4


	//----- nvinfo : EIATTR_REGCOUNT
	.align		4
        /*0000*/ 	.byte	0x04, 0x2f
        /*0002*/ 	.short	(.L_1 - .L_0)
	.align		4
.L_0:
        /*0004*/ 	.word	index@(_Z15KMPSearchKernelPciPS_PiS1_S1_S_i)
        /*0008*/ 	.word	0x00000011


	//----- nvinfo : EIATTR_FRAME_SIZE
	.align		4
.L_1:
        /*000c*/ 	.byte	0x04, 0x11
        /*000e*/ 	.short	(.L_3 - .L_2)
	.align		4
.L_2:
        /*0010*/ 	.word	index@(_Z15KMPSearchKernelPciPS_PiS1_S1_S_i)
        /*0014*/ 	.word	0x00000000


	//----- nvinfo : EIATTR_MIN_STACK_SIZE
	.align		4
.L_3:
        /*0018*/ 	.byte	0x04, 0x12
        /*001a*/ 	.short	(.L_5 - .L_4)
	.align		4
.L_4:
        /*001c*/ 	.word	index@(_Z15KMPSearchKernelPciPS_PiS1_S1_S_i)
        /*0020*/ 	.word	0x00000000
.L_5:


//--------------------- .nv.compat                --------------------------
	.section	.nv.compat,"",@"SHT_CUDA_COMPAT_INFO"
	.align	4
        /*0000*/ 	.byte	0x02, 0x09, 0x00, 0x00, 0x02, 0x02, 0x01, 0x00, 0x02, 0x05, 0x05, 0x00, 0x03, 0x07, 0x01, 0x01
        /*0010*/ 	.byte	0x02, 0x03, 0x00, 0x00, 0x02, 0x06, 0x01, 0x00, 0x04, 0x0b, 0x08, 0x00, 0x09, 0x00, 0x00, 0x00
        /*0020*/ 	.byte	0x00, 0x00, 0x00, 0x00


//--------------------- .nv.info._Z15KMPSearchKernelPciPS_PiS1_S1_S_i --------------------------
	.section	.nv.info._Z15KMPSearchKernelPciPS_PiS1_S1_S_i,"",@"SHT_CUDA_INFO"
	.sectionflags	@""
	.align	4


	//----- nvinfo : EIATTR_CUDA_API_VERSION
	.align		4
        /*0000*/ 	.byte	0x04, 0x37
        /*0002*/ 	.short	(.L_7 - .L_6)
.L_6:
        /*0004*/ 	.word	0x00000082


	//----- nvinfo : EIATTR_KPARAM_INFO
	.align		4
.L_7:
        /*0008*/ 	.byte	0x04, 0x17
        /*000a*/ 	.short	(.L_9 - .L_8)
.L_8:
        /*000c*/ 	.word	0x00000000
        /*0010*/ 	.short	0x0007
        /*0012*/ 	.short	0x0038
        /*0014*/ 	.byte	0x00, 0xf0, 0x11, 0x00


	//----- nvinfo : EIATTR_KPARAM_INFO
	.align		4
.L_9:
        /*0018*/ 	.byte	0x04, 0x17
        /*001a*/ 	.short	(.L_11 - .L_10)
.L_10:
        /*001c*/ 	.word	0x00000000
        /*0020*/ 	.short	0x0006
        /*0022*/ 	.short	0x0030
        /*0024*/ 	.byte	0x00, 0xf5, 0x21, 0x00


	//----- nvinfo : EIATTR_KPARAM_INFO
	.align		4
.L_11:
        /*0028*/ 	.byte	0x04, 0x17
        /*002a*/ 	.short	(.L_13 - .L_12)
.L_12:
        /*002c*/ 	.word	0x00000000
        /*0030*/ 	.short	0x0005
        /*0032*/ 	.short	0x0028
        /*0034*/ 	.byte	0x00, 0xf5, 0x21, 0x00


	//----- nvinfo : EIATTR_KPARAM_INFO
	.align		4
.L_13:
        /*0038*/ 	.byte	0x04, 0x17
        /*003a*/ 	.short	(.L_15 - .L_14)
.L_14:
        /*003c*/ 	.word	0x00000000
        /*0040*/ 	.short	0x0004
        /*0042*/ 	.short	0x0020
        /*0044*/ 	.byte	0x00, 0xf5, 0x21, 0x00


	//----- nvinfo : EIATTR_KPARAM_INFO
	.align		4
.L_15:
        /*0048*/ 	.byte	0x04, 0x17
        /*004a*/ 	.short	(.L_17 - .L_16)
.L_16:
        /*004c*/ 	.word	0x00000000
        /*0050*/ 	.short	0x0003
        /*0052*/ 	.short	0x0018
        /*0054*/ 	.byte	0x00, 0xf5, 0x21, 0x00


	//----- nvinfo : EIATTR_KPARAM_INFO
	.align		4
.L_17:
        /*0058*/ 	.byte	0x04, 0x17
        /*005a*/ 	.short	(.L_19 - .L_18)
.L_18:
        /*005c*/ 	.word	0x00000000
        /*0060*/ 	.short	0x0002
        /*0062*/ 	.short	0x0010
        /*0064*/ 	.byte	0x00, 0xf5, 0x21, 0x00


	//----- nvinfo : EIATTR_KPARAM_INFO
	.align		4
.L_19:
        /*0068*/ 	.byte	0x04, 0x17
        /*006a*/ 	.short	(.L_21 - .L_20)
.L_20:
        /*006c*/ 	.word	0x00000000
        /*0070*/ 	.short	0x0001
        /*0072*/ 	.short	0x0008
        /*0074*/ 	.byte	0x00, 0xf0, 0x11, 0x00


	//----- nvinfo : EIATTR_KPARAM_INFO
	.align		4
.L_21:
        /*0078*/ 	.byte	0x04, 0x17
        /*007a*/ 	.short	(.L_23 - .L_22)
.L_22:
        /*007c*/ 	.word	0x00000000
        /*0080*/ 	.short	0x0000
        /*0082*/ 	.short	0x0000
        /*0084*/ 	.byte	0x00, 0xf5, 0x21, 0x00


	//----- nvinfo : EIATTR_SPARSE_MMA_MASK
	.align		4
.L_23:
        /*0088*/ 	.byte	0x03, 0x50
        /*008a*/ 	.short	0x0000


	//----- nvinfo : EIATTR_MAXREG_COUNT
	.align		4
        /*008c*/ 	.byte	0x03, 0x1b
        /*008e*/ 	.short	0x00ff


	//----- nvinfo : EIATTR_MERCURY_ISA_VERSION
	.align		4
        /*0090*/ 	.byte	0x03, 0x5f
        /*0092*/ 	.short	0x0101


	//----- nvinfo : EIATTR_VRC_CTA_INIT_COUNT
	.align		4
        /*0094*/ 	.byte	0x02, 0x4a
	.zero		1
	.zero		1


	//----- nvinfo : EIATTR_EXIT_INSTR_OFFSETS
	.align		4
        /*0098*/ 	.byte	0x04, 0x1c
        /*009a*/ 	.short	(.L_25 - .L_24)


	//   ....[0]....
.L_24:
        /*009c*/ 	.word	0x00000070


	//   ....[1]....
        /*00a0*/ 	.word	0x000000a0


	//   ....[2]....
        /*00a4*/ 	.word	0x00000400


	//   ....[3]....
        /*00a8*/ 	.word	0x00000480


	//----- nvinfo : EIATTR_CRS_STACK_SIZE
	.align		4
.L_25:
        /*00ac*/ 	.byte	0x04, 0x1e
        /*00ae*/ 	.short	(.L_27 - .L_26)
.L_26:
        /*00b0*/ 	.word	0x00000000


	//----- nvinfo : EIATTR_CBANK_PARAM_SIZE
	.align		4
.L_27:
        /*00b4*/ 	.byte	0x03, 0x19
        /*00b6*/ 	.short	0x003c


	//----- nvinfo : EIATTR_PARAM_CBANK
	.align		4
        /*00b8*/ 	.byte	0x04, 0x0a
        /*00ba*/ 	.short	(.L_29 - .L_28)
	.align		4
.L_28:
        /*00bc*/ 	.word	index@(.nv.constant0._Z15KMPSearchKernelPciPS_PiS1_S1_S_i)
        /*00c0*/ 	.short	0x0380
        /*00c2*/ 	.short	0x003c


	//----- nvinfo : EIATTR_SW_WAR
	.align		4
.L_29:
        /*00c4*/ 	.byte	0x04, 0x36
        /*00c6*/ 	.short	(.L_31 - .L_30)
.L_30:
        /*00c8*/ 	.word	0x00000008
.L_31:


//--------------------- .nv.callgraph             --------------------------
	.section	.nv.callgraph,"",@"SHT_CUDA_CALLGRAPH"
	.align	4
	.sectionentsize	8
	.align		4
        /*0000*/ 	.word	0x00000000
	.align		4
        /*0004*/ 	.word	0xffffffff
	.align		4
        /*0008*/ 	.word	0x00000000
	.align		4
        /*000c*/ 	.word	0xfffffffe
	.align		4
        /*0010*/ 	.word	0x00000000
	.align		4
        /*0014*/ 	.word	0xfffffffd
	.align		4
        /*0018*/ 	.word	0x00000000
	.align		4
        /*001c*/ 	.word	0xfffffffc


//--------------------- .text._Z15KMPSearchKernelPciPS_PiS1_S1_S_i --------------------------
	.section	.text._Z15KMPSearchKernelPciPS_PiS1_S1_S_i,"ax",@progbits
	.align	128
        .global         _Z15KMPSearchKernelPciPS_PiS1_S1_S_i
        .type           _Z15KMPSearchKernelPciPS_PiS1_S1_S_i,@function
        .size           _Z15KMPSearchKernelPciPS_PiS1_S1_S_i,(.L_x_7 - _Z15KMPSearchKernelPciPS_PiS1_S1_S_i)
        .other          _Z15KMPSearchKernelPciPS_PiS1_S1_S_i,@"STO_CUDA_ENTRY STV_DEFAULT"
_Z15KMPSearchKernelPciPS_PiS1_S1_S_i:
.text._Z15KMPSearchKernelPciPS_PiS1_S1_S_i:
[----:B------:R-:W-:Y:S01]  /*0000*/  LDC R1, c[0x0][0x37c] ;  /* 0x0000df00ff017b82 */ /* 0x000fe20000000800 */
[----:B------:R-:W0:Y:S07]  /*0010*/  S2R R3, SR_TID.X ;  /* 0x0000000000037919 */ /* 0x000e2e0000002100 */
[----:B------:R-:W0:Y:S01]  /*0020*/  S2UR UR4, SR_CTAID.X ;  /* 0x00000000000479c3 */ /* 0x000e220000002500 */
[----:B------:R-:W1:Y:S07]  /*0030*/  LDCU UR5, c[0x0][0x3b8] ;  /* 0x00007700ff0577ac */ /* 0x000e6e0008000800 */
[----:B------:R-:W0:Y:S02]  /*0040*/  LDC R0, c[0x0][0x360] ;  /* 0x0000d800ff007b82 */ /* 0x000e240000000800 */
[----:B0-----:R-:W-:-:S05]  /*0050*/  IMAD R0, R0, UR4, R3 ;  /* 0x0000000400007c24 */ /* 0x001fca000f8e0203 */
[----:B-1----:R-:W-:-:S13]  /*0060*/  ISETP.GE.AND P0, PT, R0, UR5, PT ;  /* 0x0000000500007c0c */ /* 0x002fda000bf06270 */
[----:B------:R-:W-:Y:S05]  /*0070*/  @P0 EXIT ;  /* 0x000000000000094d */ /* 0x000fea0003800000 */
[----:B------:R-:W0:Y:S02]  /*0080*/  LDC R2, c[0x0][0x388] ;  /* 0x0000e200ff027b82 */ /* 0x000e240000000800 */
[----:B0-----:R-:W-:-:S13]  /*0090*/  ISETP.GE.AND P0, PT, R2, 0x1, PT ;  /* 0x000000010200780c */ /* 0x001fda0003f06270 */
[----:B------:R-:W-:Y:S05]  /*00a0*/  @!P0 EXIT ;  /* 0x000000000000894d */ /* 0x000fea0003800000 */
[----:B------:R-:W0:Y:S01]  /*00b0*/  LDC.64 R4, c[0x0][0x398] ;  /* 0x0000e600ff047b82 */ /* 0x000e220000000a00 */
[----:B------:R-:W1:Y:S01]  /*00c0*/  LDCU.64 UR4, c[0x0][0x358] ;  /* 0x00006b00ff0477ac */ /* 0x000e620008000a00 */
[----:B------:R-:W2:Y:S06]  /*00d0*/  LDCU.64 UR6, c[0x0][0x380] ;  /* 0x00007000ff0677ac */ /* 0x000eac0008000a00 */
[----:B------:R-:W3:Y:S01]  /*00e0*/  LDC.64 R2, c[0x0][0x390] ;  /* 0x0000e400ff027b82 */ /* 0x000ee20000000a00 */
[----:B------:R-:W4:Y:S07]  /*00f0*/  LDCU.64 UR8, c[0x0][0x3a0] ;  /* 0x00007400ff0877ac */ /* 0x000f2e0008000a00 */
[----:B------:R-:W2:Y:S01]  /*0100*/  LDC.64 R6, c[0x0][0x3a8] ;  /* 0x0000ea00ff067b82 */ /* 0x000ea20000000a00 */
[----:B0-----:R-:W-:-:S07]  /*0110*/  IMAD.WIDE R4, R0, 0x4, R4 ;  /* 0x0000000400047825 */ /* 0x001fce00078e0204 */
[----:B------:R-:W0:Y:S01]  /*0120*/  LDC R13, c[0x0][0x388] ;  /* 0x0000e200ff0d7b82 */ /* 0x000e220000000800 */
[----:B-1----:R1:W5:Y:S01]  /*0130*/  LDG.E R4, desc[UR4][R4.64] ;  /* 0x0000000404047981 */ /* 0x002362000c1e1900 */
[----:B---3--:R-:W-:-:S06]  /*0140*/  IMAD.WIDE R2, R0, 0x8, R2 ;  /* 0x0000000800027825 */ /* 0x008fcc00078e0202 */
[----:B------:R-:W5:Y:S01]  /*0150*/  LDG.E.64 R2, desc[UR4][R2.64] ;  /* 0x0000000402027981 */ /* 0x000f62000c1e1b00 */
[----:B--2---:R-:W-:-:S05]  /*0160*/  IMAD.WIDE R6, R0, 0x4, R6 ;  /* 0x0000000400067825 */ /* 0x004fca00078e0206 */
[----:B------:R1:W5:Y:S01]  /*0170*/  LDG.E R10, desc[UR4][R6.64] ;  /* 0x00000004060a7981 */ /* 0x000362000c1e1900 */
[----:B------:R-:W-:Y:S01]  /*0180*/  BSSY.RECONVERGENT B0, `(.L_x_0) ;  /* 0x0000029000007945 */ /* 0x000fe20003800200 */
[----:B------:R-:W-:Y:S02]  /*0190*/  IMAD.MOV.U32 R11, RZ, RZ, RZ ;  /* 0x000000ffff0b7224 */ /* 0x000fe400078e00ff */
[----:B----4-:R-:W-:-:S07]  /*01a0*/  IMAD.MOV.U32 R12, RZ, RZ, RZ ;  /* 0x000000ffff0c7224 */ /* 0x010fce00078e00ff */
.L_x_5:
[----:B01---5:R-:W-:Y:S02]  /*01b0*/  IADD3 R6, P0, PT, R2, R11, RZ ;  /* 0x0000000b02067210 */ /* 0x023fe40007f1e0ff */
[C---:B------:R-:W-:Y:S02]  /*01c0*/  IADD3 R8, P1, PT, R12.reuse, UR6, RZ ;  /* 0x000000060c087c10 */ /* 0x040fe4000ff3e0ff */
[----:B------:R-:W-:Y:S02]  /*01d0*/  LEA.HI.X.SX32 R7, R11, R3, 0x1, P0 ;  /* 0x000000030b077211 */ /* 0x000fe400000f0eff */
[----:B------:R-:W-:-:S03]  /*01e0*/  LEA.HI.X.SX32 R9, R12, UR7, 0x1, P1 ;  /* 0x000000070c097c11 */ /* 0x000fc600088f0eff */
[----:B------:R-:W2:Y:S04]  /*01f0*/  LDG.E.U8 R5, desc[UR4][R6.64] ;  /* 0x0000000406057981 */ /* 0x000ea8000c1e1100 */
[----:B------:R-:W2:Y:S02]  /*0200*/  LDG.E.U8 R14, desc[UR4][R8.64] ;  /* 0x00000004080e7981 */ /* 0x000ea4000c1e1100 */
[----:B--2---:R-:W-:-:S04]  /*0210*/  ISETP.NE.AND P0, PT, R5, R14, PT ;  /* 0x0000000e0500720c */ /* 0x004fc80003f05270 */
[----:B------:R-:W-:-:S05]  /*0220*/  SEL R5, RZ, 0x1, P0 ;  /* 0x00000001ff057807 */ /* 0x000fca0000000000 */
[----:B------:R-:W-:-:S05]  /*0230*/  IMAD.IADD R11, R5, 0x1, R11 ;  /* 0x00000001050b7824 */ /* 0x000fca00078e020b */
[----:B------:R-:W-:-:S13]  /*0240*/  ISETP.NE.AND P0, PT, R11, R4, PT ;  /* 0x000000040b00720c */ /* 0x000fda0003f05270 */
[----:B------:R-:W-:Y:S05]  /*0250*/  @!P0 BRA `(.L_x_1) ;  /* 0x00000000006c8947 */ /* 0x000fea0003800000 */
[----:B------:R-:W-:Y:S01]  /*0260*/  IMAD.IADD R12, R5, 0x1, R12 ;  /* 0x00000001050c7824 */ /* 0x000fe200078e020c */
[----:B------:R-:W-:Y:S04]  /*0270*/  BSSY.RECONVERGENT B1, `(.L_x_2) ;  /* 0x0000016000017945 */ /* 0x000fe80003800200 */
[----:B0-----:R-:W-:-:S13]  /*0280*/  ISETP.GE.AND P0, PT, R12, R13, PT ;  /* 0x0000000d0c00720c */ /* 0x001fda0003f06270 */
[----:B------:R-:W-:Y:S05]  /*0290*/  @P0 BRA `(.L_x_3) ;  /* 0x00000000004c0947 */ /* 0x000fea0003800000 */
[C---:B------:R-:W-:Y:S02]  /*02a0*/  IADD3 R8, P1, PT, R5.reuse, R8, RZ ;  /* 0x0000000805087210 */ /* 0x040fe40007f3e0ff */
[----:B------:R-:W-:-:S03]  /*02b0*/  IADD3 R6, P0, PT, R5, R6, RZ ;  /* 0x0000000605067210 */ /* 0x000fc60007f1e0ff */
[----:B------:R-:W-:Y:S02]  /*02c0*/  IMAD.X R9, RZ, RZ, R9, P1 ;  /* 0x000000ffff097224 */ /* 0x000fe400008e0609 */
[----:B------:R-:W-:-:S04]  /*02d0*/  IMAD.X R7, RZ, RZ, R7, P0 ;  /* 0x000000ffff077224 */ /* 0x000fc800000e0607 */
[----:B------:R-:W2:Y:S04]  /*02e0*/  LDG.E.U8 R9, desc[UR4][R8.64] ;  /* 0x0000000408097981 */ /* 0x000ea8000c1e1100 */
[----:B------:R-:W2:Y:S02]  /*02f0*/  LDG.E.U8 R6, desc[UR4][R6.64] ;  /* 0x0000000406067981 */ /* 0x000ea4000c1e1100 */
[----:B--2---:R-:W-:-:S13]  /*0300*/  ISETP.NE.AND P0, PT, R6, R9, PT ;  /* 0x000000090600720c */ /* 0x004fda0003f05270 */
[----:B------:R-:W-:Y:S05]  /*0310*/  @!P0 BRA `(.L_x_3) ;  /* 0x00000000002c8947 */ /* 0x000fea0003800000 */
[----:B------:R-:W-:-:S13]  /*0320*/  ISETP.NE.AND P0, PT, R11, RZ, PT ;  /* 0x000000ff0b00720c */ /* 0x000fda0003f05270 */
[----:B------:R-:W-:Y:S05]  /*0330*/  @!P0 BRA `(.L_x_4) ;  /* 0x00000000001c8947 */ /* 0x000fea0003800000 */
[----:B------:R-:W-:Y:S02]  /*0340*/  IADD3 R5, P0, PT, R10, R11, RZ ;  /* 0x0000000b0a057210 */ /* 0x000fe40007f1e0ff */
[----:B------:R-:W-:-:S04]  /*0350*/  SHF.R.S32.HI R11, RZ, 0x1f, R11 ;  /* 0x0000001fff0b7819 */ /* 0x000fc8000001140b */
[----:B------:R-:W-:Y:S02]  /*0360*/  LEA.HI.X.SX32 R8, R10, R11, 0x1, P0 ;  /* 0x0000000b0a087211 */ /* 0x000fe400000f0eff */
[----:B------:R-:W-:-:S04]  /*0370*/  LEA R6, P0, R5, UR8, 0x2 ;  /* 0x0000000805067c11 */ /* 0x000fc8000f8010ff */
[----:B------:R-:W-:-:S05]  /*0380*/  LEA.HI.X R7, R5, UR9, R8, 0x2, P0 ;  /* 0x0000000905077c11 */ /* 0x000fca00080f1408 */
[----:B------:R0:W5:Y:S01]  /*0390*/  LDG.E R11, desc[UR4][R6.64+-0x4] ;  /* 0xfffffc04060b7981 */ /* 0x000162000c1e1900 */
[----:B------:R-:W-:Y:S05]  /*03a0*/  BRA `(.L_x_3) ;  /* 0x0000000000087947 */ /* 0x000fea0003800000 */
.L_x_4:
[----:B------:R-:W-:Y:S02]  /*03b0*/  VIADD R12, R12, 0x1 ;  /* 0x000000010c0c7836 */ /* 0x000fe40000000000 */
[----:B------:R-:W-:-:S07]  /*03c0*/  IMAD.MOV.U32 R11, RZ, RZ, RZ ;  /* 0x000000ffff0b7224 */ /* 0x000fce00078e00ff */
.L_x_3:
[----:B------:R-:W-:Y:S05]  /*03d0*/  BSYNC.RECONVERGENT B1 ;  /* 0x0000000000017941 */ /* 0x000fea0003800200 */
.L_x_2:
[----:B------:R-:W-:-:S13]  /*03e0*/  ISETP.GE.AND P0, PT, R12, R13, PT ;  /* 0x0000000d0c00720c */ /* 0x000fda0003f06270 */
[----:B------:R-:W-:Y:S05]  /*03f0*/  @!P0 BRA `(.L_x_5) ;  /* 0xfffffffc006c8947 */ /* 0x000fea000383ffff */
[----:B------:R-:W-:Y:S05]  /*0400*/  EXIT ;  /* 0x000000000000794d */ /* 0x000fea0003800000 */
.L_x_1:
[----:B------:R-:W-:Y:S05]  /*0410*/  BSYNC.RECONVERGENT B0 ;  /* 0x0000000000007941 */ /* 0x000fea0003800200 */
.L_x_0:
[----:B------:R-:W1:Y:S01]  /*0420*/  LDCU.64 UR10, c[0x0][0x3b0] ;  /* 0x00007600ff0a77ac */ /* 0x000e620008000a00 */
[----:B------:R-:W-:Y:S01]  /*0430*/  IMAD.MOV.U32 R4, RZ, RZ, 0x1 ;  /* 0x00000001ff047424 */ /* 0x000fe200078e00ff */
[----:B-1----:R-:W-:-:S04]  /*0440*/  IADD3 R2, P0, PT, R0, UR10, RZ ;  /* 0x0000000a00027c10 */ /* 0x002fc8000ff1e0ff */
[----:B------:R-:W-:Y:S02]  /*0450*/  LEA.HI.X.SX32 R3, R0, UR11, 0x1, P0 ;  /* 0x0000000b00037c11 */ /* 0x000fe400080f0eff */
[----:B------:R-:W-:-:S05]  /*0460*/  PRMT R0, R4, 0x7610, R0 ;  /* 0x0000761004007816 */ /* 0x000fca0000000000 */
[----:B------:R-:W-:Y:S01]  /*0470*/  STG.E.U8 desc[UR4][R2.64], R0 ;  /* 0x0000000002007986 */ /* 0x000fe2000c101104 */
[----:B------:R-:W-:Y:S05]  /*0480*/  EXIT ;  /* 0x000000000000794d */ /* 0x000fea0003800000 */
.L_x_6:
[----:B------:R-:W-:-:S00]  /*0490*/  BRA `(.L_x_6) ;  /* 0xfffffffc00fc7947 */ /* 0x000fc0000383ffff */
[----:B------:R-:W-:-:S00]  /*04a0*/  NOP ;  /* 0x0000000000007918 */ /* 0x000fc00000000000 */
        /* <DEDUP_REMOVED lines=13> */
.L_x_7:


//--------------------- .nv.shared.reserved.0     --------------------------
	.section	.nv.shared.reserved.0,"aw",@nobits
	.weak		__nv_reservedSMEM_offset_0_alias
	.size		__nv_reservedSMEM_offset_0_alias, 0, 64
	.other		__nv_reservedSMEM_offset_0_alias,@"STO_CUDA_RESERVED_SHARED STV_DEFAULT"
__nv_reservedSMEM_offset_0_alias:
	.zero		0
	.zero		64


//--------------------- .nv.constant0._Z15KMPSearchKernelPciPS_PiS1_S1_S_i --------------------------
	.section	.nv.constant0._Z15KMPSearchKernelPciPS_PiS1_S1_S_i,"a",@progbits
	.sectionflags	@""
	.align	4
.nv.constant0._Z15KMPSearchKernelPciPS_PiS1_S1_S_i:
	.zero		956


//--------------------- SYMBOLS --------------------------

	.type		.nv.reservedSmem.offset0,@object
	.size		.nv.reservedSmem.offset0,0x4
